//
// Generated by NVIDIA NVVM Compiler
//
// Compiler Build ID: CL-36424714
// Cuda compilation tools, release 13.0, V13.0.88
// Based on NVVM 20.0.0
//

.version 9.0
.target sm_100
.address_size 64

	// .globl	_Z4reluPfS_

.visible .entry _Z4reluPfS_(
	.param .u64 .ptr .align 1 _Z4reluPfS__param_0,
	.param .u64 .ptr .align 1 _Z4reluPfS__param_1
)
.maxntid 1024
{
	.reg .pred 	%p<2>;
	.reg .b32 	%r<5>;
	.reg .b32 	%f<3>;
	.reg .b64 	%rd<8>;

	ld.param.u64 	%rd1, [_Z4reluPfS__param_0];
	ld.param.u64 	%rd2, [_Z4reluPfS__param_1];
	mov.u32 	%r2, %ctaid.x;
	shl.b32 	%r3, %r2, 10;
	mov.u32 	%r4, %tid.x;
	or.b32  	%r1, %r3, %r4;
	setp.gt.u32 	%p1, %r1, 1124;
	@%p1 bra 	$L__BB0_2;
	cvta.to.global.u64 	%rd3, %rd1;
	cvta.to.global.u64 	%rd4, %rd2;
	mul.wide.u32 	%rd5, %r1, 4;
	add.s64 	%rd6, %rd3, %rd5;
	ld.global.nc.f32 	%f1, [%rd6];
	max.f32 	%f2, %f1, 0f00000000;
	add.s64 	%rd7, %rd4, %rd5;
	st.global.f32 	[%rd7], %f2;
$L__BB0_2:
	ret;

}


// ===== COMPILED SASS (sm_100) =====

	.target	sm_100

	.elftype	@"ET_EXEC"


//--------------------- .note.nv.tkinfo           --------------------------
	.section	.note.nv.tkinfo,"",@"SHT_NOTE"
	.sectionflags	@"SHF_NOTE_NV_TKINFO"
	.tkinfo
        /*0018*/ 	.word	0x00000002
        /*0030*/ 	.string	""
        /*0030*/ 	.string	"ptxas"
        /*0030*/ 	.string	"Cuda compilation tools, release 13.0, V13.0.88"
        /*0030*/ 	.string	"Build cuda_13.0.r13.0/compiler.36424714_0"
        /*0030*/ 	.string	"-arch sm_100 -m 64 "



//--------------------- .note.nv.cuinfo           --------------------------
	.section	.note.nv.cuinfo,"",@"SHT_NOTE"
	.sectionflags	@"SHF_NOTE_NV_CUINFO"
        /*0018*/ 	.short	0x0002
        /*001a*/ 	.short	0x0064
        /*001c*/ 	.short	0x0082
	.zero		2


//--------------------- .nv.info                  --------------------------
	.section	.nv.info,"",@"SHT_CUDA_INFO"
	.align	4


	//----- nvinfo : EIATTR_REGCOUNT
	.align		4
        /*0000*/ 	.byte	0x04, 0x2f
        /*0002*/ 	.short	(.L_1 - .L_0)
	.align		4
.L_0:
        /*0004*/ 	.word	index@(_Z4reluPfS_)
        /*0008*/ 	.word	0x0000000a


	//----- nvinfo : EIATTR_FRAME_SIZE
	.align		4
.L_1:
        /*000c*/ 	.byte	0x04, 0x11
        /*000e*/ 	.short	(.L_3 - .L_2)
	.align		4
.L_2:
        /*0010*/ 	.word	index@(_Z4reluPfS_)
        /*0014*/ 	.word	0x00000000


	//----- nvinfo : EIATTR_MIN_STACK_SIZE
	.align		4
.L_3:
        /*0018*/ 	.byte	0x04, 0x12
        /*001a*/ 	.short	(.L_5 - .L_4)
	.align		4
.L_4:
        /*001c*/ 	.word	index@(_Z4reluPfS_)
        /*0020*/ 	.word	0x00000000
.L_5:


//--------------------- .nv.compat                --------------------------
	.section	.nv.compat,"",@"SHT_CUDA_COMPAT_INFO"
	.align	4
        /*0000*/ 	.byte	0x02, 0x09, 0x00, 0x00, 0x02, 0x02, 0x01, 0x00, 0x02, 0x05, 0x05, 0x00, 0x03, 0x07, 0x01, 0x01
        /*0010*/ 	.byte	0x02, 0x03, 0x00, 0x00, 0x02, 0x06, 0x01, 0x00, 0x04, 0x0b, 0x08, 0x00, 0x09, 0x00, 0x00, 0x00
        /*0020*/ 	.byte	0x00, 0x00, 0x00, 0x00


//--------------------- .nv.info._Z4reluPfS_      --------------------------
	.section	.nv.info._Z4reluPfS_,"",@"SHT_CUDA_INFO"
	.sectionflags	@""
	.align	4


	//----- nvinfo : EIATTR_CUDA_API_VERSION
	.align		4
        /*0000*/ 	.byte	0x04, 0x37
        /*0002*/ 	.short	(.L_7 - .L_6)
.L_6:
        /*0004*/ 	.word	0x00000082


	//----- nvinfo : EIATTR_KPARAM_INFO
	.align		4
.L_7:
        /*0008*/ 	.byte	0x04, 0x17
        /*000a*/ 	.short	(.L_9 - .L_8)
.L_8:
        /*000c*/ 	.word	0x00000000
        /*0010*/ 	.short	0x0001
        /*0012*/ 	.short	0x0008
        /*0014*/ 	.byte	0x00, 0xf5, 0x21, 0x00


	//----- nvinfo : EIATTR_KPARAM_INFO
	.align		4
.L_9:
        /*0018*/ 	.byte	0x04, 0x17
        /*001a*/ 	.short	(.L_11 - .L_10)
.L_10:
        /*001c*/ 	.word	0x00000000
        /*0020*/ 	.short	0x0000
        /*0022*/ 	.short	0x0000
        /*0024*/ 	.byte	0x00, 0xf5, 0x21, 0x00


	//----- nvinfo : EIATTR_SPARSE_MMA_MASK
	.align		4
.L_11:
        /*0028*/ 	.byte	0x03, 0x50
        /*002a*/ 	.short	0x0000


	//----- nvinfo : EIATTR_MAXREG_COUNT
	.align		4
        /*002c*/ 	.byte	0x03, 0x1b
        /*002e*/ 	.short	0x0040


	//----- nvinfo : EIATTR_MERCURY_ISA_VERSION
	.align		4
        /*0030*/ 	.byte	0x03, 0x5f
        /*0032*/ 	.short	0x0101


	//----- nvinfo : EIATTR_VRC_CTA_INIT_COUNT
	.align		4
        /*0034*/ 	.byte	0x02, 0x4a
	.zero		1
	.zero		1


	//----- nvinfo : EIATTR_EXIT_INSTR_OFFSETS
	.align		4
        /*0038*/ 	.byte	0x04, 0x1c
        /*003a*/ 	.short	(.L_13 - .L_12)


	//   ....[0]....
.L_12:
        /*003c*/ 	.word	0x00000060


	//   ....[1]....
        /*0040*/ 	.word	0x000000f0


	//----- nvinfo : EIATTR_MAX_THREADS
	.align		4
.L_13:
        /*0044*/ 	.byte	0x04, 0x05
        /*0046*/ 	.short	(.L_15 - .L_14)
.L_14:
        /*0048*/ 	.word	0x00000400
        /*004c*/ 	.word	0x00000001
        /*0050*/ 	.word	0x00000001


	//----- nvinfo : EIATTR_CBANK_PARAM_SIZE
	.align		4
.L_15:
        /*0054*/ 	.byte	0x03, 0x19
        /*0056*/ 	.short	0x0010


	//----- nvinfo : EIATTR_PARAM_CBANK
	.align		4
        /*0058*/ 	.byte	0x04, 0x0a
        /*005a*/ 	.short	(.L_17 - .L_16)
	.align		4
.L_16:
        /*005c*/ 	.word	index@(.nv.constant0._Z4reluPfS_)
        /*0060*/ 	.short	0x0380
        /*0062*/ 	.short	0x0010


	//----- nvinfo : EIATTR_SW_WAR
	.align		4
.L_17:
        /*0064*/ 	.byte	0x04, 0x36
        /*0066*/ 	.short	(.L_19 - .L_18)
.L_18:
        /*0068*/ 	.word	0x00000008
.L_19:


//--------------------- .nv.callgraph             --------------------------
	.section	.nv.callgraph,"",@"SHT_CUDA_CALLGRAPH"
	.align	4
	.sectionentsize	8
	.align		4
        /*0000*/ 	.word	0x00000000
	.align		4
        /*0004*/ 	.word	0xffffffff
	.align		4
        /*0008*/ 	.word	0x00000000
	.align		4
        /*000c*/ 	.word	0xfffffffe
	.align		4
        /*0010*/ 	.word	0x00000000
	.align		4
        /*0014*/ 	.word	0xfffffffd
	.align		4
        /*0018*/ 	.word	0x00000000
	.align		4
        /*001c*/ 	.word	0xfffffffc


//--------------------- .text._Z4reluPfS_         --------------------------
	.section	.text._Z4reluPfS_,"ax",@progbits
	.align	128
        .global         _Z4reluPfS_
        .type           _Z4reluPfS_,@function
        .size           _Z4reluPfS_,(.L_x_1 - _Z4reluPfS_)
        .other          _Z4reluPfS_,@"STO_CUDA_ENTRY STV_DEFAULT"
_Z4reluPfS_:
.text._Z4reluPfS_:
[----:B------:R-:W-:Y:S01]  /*0000*/  LDC R1, c[0x0][0x37c] ;  /* 0x0000df00ff017b82 */ /* 0x000fe20000000800 */
[----:B------:R-:W0:Y:S07]  /*0010*/  S2R R7, SR_TID.X ;  /* 0x0000000000077919 */ /* 0x000e2e0000002100 */
[----:B------:R-:W1:Y:S02]  /*0020*/  S2UR UR4, SR_CTAID.X ;  /* 0x00000000000479c3 */ /* 0x000e640000002500 */
[----:B-1----:R-:W-:-:S06]  /*0030*/  USHF.L.U32 UR4, UR4, 0xa, URZ ;  /* 0x0000000a04047899 */ /* 0x002fcc00080006ff */
[----:B0-----:R-:W-:-:S04]  /*0040*/  LOP3.LUT R7, R7, UR4, RZ, 0xfc, !PT ;  /* 0x0000000407077c12 */ /* 0x001fc8000f8efcff */
[----:B------:R-:W-:-:S13]  /*0050*/  ISETP.GT.U32.AND P0, PT, R7, 0x464, PT ;  /* 0x000004640700780c */ /* 0x000fda0003f04070 */
[----:B------:R-:W-:Y:S05]  /*0060*/  @P0 EXIT ;  /* 0x000000000000094d */ /* 0x000fea0003800000 */
[----:B------:R-:W0:Y:S01]  /*0070*/  LDC.64 R2, c[0x0][0x380] ;  /* 0x0000e000ff027b82 */ /* 0x000e220000000a00 */
[----:B------:R-:W1:Y:S07]  /*0080*/  LDCU.64 UR4, c[0x0][0x358] ;  /* 0x00006b00ff0477ac */ /* 0x000e6e0008000a00 */
[----:B------:R-:W2:Y:S01]  /*0090*/  LDC.64 R4, c[0x0][0x388] ;  /* 0x0000e200ff047b82 */ /* 0x000ea20000000a00 */
[----:B0-----:R-:W-:-:S06]  /*00a0*/  IMAD.WIDE.U32 R2, R7, 0x4, R2 ;  /* 0x0000000407027825 */ /* 0x001fcc00078e0002 */
[----:B-1----:R-:W3:Y:S01]  /*00b0*/  LDG.E.CONSTANT R2, desc[UR4][R2.64] ;  /* 0x0000000402027981 */ /* 0x002ee2000c1e9900 */
[----:B--2---:R-:W-:Y:S01]  /*00c0*/  IMAD.WIDE.U32 R4, R7, 0x4, R4 ;  /* 0x0000000407047825 */ /* 0x004fe200078e0004 */
[----:B---3--:R-:W-:-:S05]  /*00d0*/  FMNMX R7, RZ, R2, !PT ;  /* 0x00000002ff077209 */ /* 0x008fca0007800000 */
[----:B------:R-:W-:Y:S01]  /*00e0*/  STG.E desc[UR4][R4.64], R7 ;  /* 0x0000000704007986 */ /* 0x000fe2000c101904 */
[----:B------:R-:W-:Y:S05]  /*00f0*/  EXIT ;  /* 0x000000000000794d */ /* 0x000fea0003800000 */
.L_x_0:
[----:B------:R-:W-:-:S00]  /*0100*/  BRA `(.L_x_0) ;  /* 0xfffffffc00fc7947 */ /* 0x000fc0000383ffff */
[----:B------:R-:W-:-:S00]  /*0110*/  NOP ;  /* 0x0000000000007918 */ /* 0x000fc00000000000 */
        /* <DEDUP_REMOVED lines=14> */
.L_x_1:


//--------------------- .nv.shared.reserved.0     --------------------------
	.section	.nv.shared.reserved.0,"aw",@nobits
	.weak		__nv_reservedSMEM_offset_0_alias
	.size		__nv_reservedSMEM_offset_0_alias, 0, 64
	.other		__nv_reservedSMEM_offset_0_alias,@"STO_CUDA_RESERVED_SHARED STV_DEFAULT"
__nv_reservedSMEM_offset_0_alias:
	.zero		0
	.zero		64


//--------------------- .nv.constant0._Z4reluPfS_ --------------------------
	.section	.nv.constant0._Z4reluPfS_,"a",@progbits
	.sectionflags	@""
	.align	4
.nv.constant0._Z4reluPfS_:
	.zero		912


//--------------------- SYMBOLS --------------------------

	.type		.nv.reservedSmem.offset0,@object
	.size		.nv.reservedSmem.offset0,0x4
